//
// Generated by LLVM NVPTX Back-End
//

.version 8.4
.target sm_86
.address_size 64

	// .globl	triton_per_fused__to_copy_mean_pow_10 // -- Begin function triton_per_fused__to_copy_mean_pow_10
.extern .shared .align 16 .b8 global_smem[];
                                        // @triton_per_fused__to_copy_mean_pow_10
.visible .entry triton_per_fused__to_copy_mean_pow_10(
	.param .u64 .ptr .global .align 1 triton_per_fused__to_copy_mean_pow_10_param_0,
	.param .u64 .ptr .global .align 1 triton_per_fused__to_copy_mean_pow_10_param_1,
	.param .u32 triton_per_fused__to_copy_mean_pow_10_param_2,
	.param .u32 triton_per_fused__to_copy_mean_pow_10_param_3,
	.param .u64 .ptr .global .align 1 triton_per_fused__to_copy_mean_pow_10_param_4
)
.reqntid 64, 1, 1
{
	.reg .pred 	%p<7>;
	.reg .b16 	%rs<2>;
	.reg .b32 	%r<38>;
	.reg .f32 	%f<16>;
	.reg .b64 	%rd<7>;
	.loc	1 18 0                          // copyq2b4jap6aqjvbv7exwa7tholimoxttv2t4zt72kddw6ybshd.py:18:0
$L__func_begin0:
	.loc	1 18 0                          // copyq2b4jap6aqjvbv7exwa7tholimoxttv2t4zt72kddw6ybshd.py:18:0

// %bb.0:
	ld.param.u64 	%rd3, [triton_per_fused__to_copy_mean_pow_10_param_0];
	ld.param.u64 	%rd4, [triton_per_fused__to_copy_mean_pow_10_param_1];
$L__tmp0:
	.loc	1 24 28                         // copyq2b4jap6aqjvbv7exwa7tholimoxttv2t4zt72kddw6ybshd.py:24:28
	mov.u32 	%r8, %ctaid.x;
	.loc	1 27 38                         // copyq2b4jap6aqjvbv7exwa7tholimoxttv2t4zt72kddw6ybshd.py:27:38
	mov.u32 	%r9, %tid.x;
	and.b32  	%r10, %r9, 31;
	and.b32  	%r11, %r9, 63;
	.loc	1 34 19                         // copyq2b4jap6aqjvbv7exwa7tholimoxttv2t4zt72kddw6ybshd.py:34:19
	mul.hi.s32 	%r12, %r8, 715827883;
	shr.u32 	%r13, %r12, 31;
	shr.s32 	%r14, %r12, 1;
	add.s32 	%r15, %r14, %r13;
	.loc	1 33 19                         // copyq2b4jap6aqjvbv7exwa7tholimoxttv2t4zt72kddw6ybshd.py:33:19
	mul.lo.s32 	%r16, %r15, 12;
	sub.s32 	%r17, %r8, %r16;
	.loc	1 36 46                         // copyq2b4jap6aqjvbv7exwa7tholimoxttv2t4zt72kddw6ybshd.py:36:46
	shl.b32 	%r18, %r17, 6;
	.loc	1 36 43                         // copyq2b4jap6aqjvbv7exwa7tholimoxttv2t4zt72kddw6ybshd.py:36:43
	or.b32  	%r19, %r18, %r11;
	mad.lo.s32 	%r20, %r15, 2304, %r19;
	.loc	1 36 51                         // copyq2b4jap6aqjvbv7exwa7tholimoxttv2t4zt72kddw6ybshd.py:36:51
	add.s32 	%r21, %r20, 768;
	.loc	1 36 30                         // copyq2b4jap6aqjvbv7exwa7tholimoxttv2t4zt72kddw6ybshd.py:36:30
	mul.wide.s32 	%rd5, %r21, 2;
	add.s64 	%rd1, %rd3, %rd5;
	.loc	1 36 61                         // copyq2b4jap6aqjvbv7exwa7tholimoxttv2t4zt72kddw6ybshd.py:36:61
	// begin inline asm
	mov.u16 %rs1, 0x0;
	ld.global.b16 { %rs1 }, [ %rd1 + 0 ];
	// end inline asm
	.loc	1 36 70                         // copyq2b4jap6aqjvbv7exwa7tholimoxttv2t4zt72kddw6ybshd.py:36:70
	cvt.f32.bf16 	%f1, %rs1;
	.loc	1 38 18                         // copyq2b4jap6aqjvbv7exwa7tholimoxttv2t4zt72kddw6ybshd.py:38:18
	mul.f32 	%f2, %f1, %f1;
$L__tmp1:
	.loc	2 286 36                        // standard.py:286:36
	mov.b32 	%r22, %f2;
	shfl.sync.bfly.b32	%r23, %r22, 16, 31, -1;
	mov.b32 	%f3, %r23;
	.loc	2 256 15                        // standard.py:256:15
	fma.rn.f32 	%f4, %f1, %f1, %f3;
	.loc	2 286 36                        // standard.py:286:36
	mov.b32 	%r24, %f4;
	shfl.sync.bfly.b32	%r25, %r24, 8, 31, -1;
	mov.b32 	%f5, %r25;
	.loc	2 256 15                        // standard.py:256:15
	add.f32 	%f6, %f4, %f5;
	.loc	2 286 36                        // standard.py:286:36
	mov.b32 	%r26, %f6;
	shfl.sync.bfly.b32	%r27, %r26, 4, 31, -1;
	mov.b32 	%f7, %r27;
	.loc	2 256 15                        // standard.py:256:15
	add.f32 	%f8, %f6, %f7;
	.loc	2 286 36                        // standard.py:286:36
	mov.b32 	%r28, %f8;
	shfl.sync.bfly.b32	%r29, %r28, 2, 31, -1;
	mov.b32 	%f9, %r29;
	.loc	2 256 15                        // standard.py:256:15
	add.f32 	%f10, %f8, %f9;
	.loc	2 286 36                        // standard.py:286:36
	mov.b32 	%r30, %f10;
	shfl.sync.bfly.b32	%r31, %r30, 1, 31, -1;
	mov.b32 	%f11, %r31;
	.loc	2 256 15                        // standard.py:256:15
	add.f32 	%f12, %f10, %f11;
	.loc	2 286 36                        // standard.py:286:36
	setp.eq.s32 	%p1, %r10, 0;
	shr.u32 	%r32, %r9, 3;
	and.b32  	%r33, %r32, 4;
	mov.u32 	%r34, global_smem;
	add.s32 	%r1, %r34, %r33;
	mov.b32 	%r2, %f12;
	// begin inline asm
	@%p1 st.shared.b32 [ %r1 + 0 ], %r2;
	// end inline asm
	bar.sync 	0;
	setp.lt.s32 	%p2, %r9, 2;
	shl.b32 	%r35, %r9, 2;
	add.s32 	%r4, %r34, %r35;
	// begin inline asm
	@%p2 ld.shared.b32 %r3, [ %r4 + 0 ];
	// end inline asm
	mov.b32 	%f13, %r3;
	shfl.sync.bfly.b32	%r36, %r3, 1, 31, -1;
	mov.b32 	%f14, %r36;
	.loc	2 256 15                        // standard.py:256:15
	add.f32 	%f15, %f13, %f14;
	.loc	2 286 36                        // standard.py:286:36
	and.b32  	%r37, %r9, 1;
	setp.eq.b32 	%p5, %r37, 1;
	not.pred 	%p6, %p5;
	and.pred  	%p3, %p2, %p6;
	mov.b32 	%r6, %f15;
	// begin inline asm
	@%p3 st.shared.b32 [ %r4 + 0 ], %r6;
	// end inline asm
	bar.sync 	0;
	ld.shared.u32 	%r7, [global_smem];
$L__tmp2:
	.loc	1 41 25                         // copyq2b4jap6aqjvbv7exwa7tholimoxttv2t4zt72kddw6ybshd.py:41:25
	mul.wide.s32 	%rd6, %r8, 4;
	add.s64 	%rd2, %rd4, %rd6;
	.loc	1 41 36                         // copyq2b4jap6aqjvbv7exwa7tholimoxttv2t4zt72kddw6ybshd.py:41:36
	setp.eq.s32 	%p4, %r11, 0;
	// begin inline asm
	@%p4 st.global.b32 [ %rd2 + 0 ], { %r7 };
	// end inline asm
	.loc	1 41 4                          // copyq2b4jap6aqjvbv7exwa7tholimoxttv2t4zt72kddw6ybshd.py:41:4
	ret;
$L__tmp3:
$L__func_end0:
                                        // -- End function
}
	.file	1 "results/my_experiment/torchinductor_cache_0/op/copyq2b4jap6aqjvbv7exwa7tholimoxttv2t4zt72kddw6ybshd.py"
	.file	2 "/home/utka/proj/evs/vlm/lib/python3.12/site-packages/triton/language/standard.py"
	.section	.debug_abbrev
	{
.b8 1                                   // Abbreviation Code
.b8 17                                  // DW_TAG_compile_unit
.b8 1                                   // DW_CHILDREN_yes
.b8 37                                  // DW_AT_producer
.b8 8                                   // DW_FORM_string
.b8 19                                  // DW_AT_language
.b8 5                                   // DW_FORM_data2
.b8 3                                   // DW_AT_name
.b8 8                                   // DW_FORM_string
.b8 16                                  // DW_AT_stmt_list
.b8 6                                   // DW_FORM_data4
.b8 27                                  // DW_AT_comp_dir
.b8 8                                   // DW_FORM_string
.b8 0                                   // EOM(1)
.b8 0                                   // EOM(2)
.b8 2                                   // Abbreviation Code
.b8 46                                  // DW_TAG_subprogram
.b8 0                                   // DW_CHILDREN_no
.b8 3                                   // DW_AT_name
.b8 8                                   // DW_FORM_string
.b8 32                                  // DW_AT_inline
.b8 11                                  // DW_FORM_data1
.b8 0                                   // EOM(1)
.b8 0                                   // EOM(2)
.b8 3                                   // Abbreviation Code
.b8 46                                  // DW_TAG_subprogram
.b8 1                                   // DW_CHILDREN_yes
.b8 17                                  // DW_AT_low_pc
.b8 1                                   // DW_FORM_addr
.b8 18                                  // DW_AT_high_pc
.b8 1                                   // DW_FORM_addr
.b8 49                                  // DW_AT_abstract_origin
.b8 19                                  // DW_FORM_ref4
.b8 0                                   // EOM(1)
.b8 0                                   // EOM(2)
.b8 4                                   // Abbreviation Code
.b8 29                                  // DW_TAG_inlined_subroutine
.b8 0                                   // DW_CHILDREN_no
.b8 49                                  // DW_AT_abstract_origin
.b8 19                                  // DW_FORM_ref4
.b8 17                                  // DW_AT_low_pc
.b8 1                                   // DW_FORM_addr
.b8 18                                  // DW_AT_high_pc
.b8 1                                   // DW_FORM_addr
.b8 88                                  // DW_AT_call_file
.b8 11                                  // DW_FORM_data1
.b8 89                                  // DW_AT_call_line
.b8 11                                  // DW_FORM_data1
.b8 87                                  // DW_AT_call_column
.b8 11                                  // DW_FORM_data1
.b8 0                                   // EOM(1)
.b8 0                                   // EOM(2)
.b8 0                                   // EOM(3)
	}
	.section	.debug_info
	{
.b32 211                                // Length of Unit
.b8 2                                   // DWARF version number
.b8 0
.b32 .debug_abbrev                      // Offset Into Abbrev. Section
.b8 8                                   // Address Size (in bytes)
.b8 1                                   // Abbrev [1] 0xb:0xcc DW_TAG_compile_unit
.b8 116                                 // DW_AT_producer
.b8 114
.b8 105
.b8 116
.b8 111
.b8 110
.b8 0
.b8 2                                   // DW_AT_language
.b8 0
.b8 99                                  // DW_AT_name
.b8 111
.b8 112
.b8 121
.b8 113
.b8 50
.b8 98
.b8 52
.b8 106
.b8 97
.b8 112
.b8 54
.b8 97
.b8 113
.b8 106
.b8 118
.b8 98
.b8 118
.b8 55
.b8 101
.b8 120
.b8 119
.b8 97
.b8 55
.b8 116
.b8 104
.b8 111
.b8 108
.b8 105
.b8 109
.b8 111
.b8 120
.b8 116
.b8 116
.b8 118
.b8 50
.b8 116
.b8 52
.b8 122
.b8 116
.b8 55
.b8 50
.b8 107
.b8 100
.b8 100
.b8 119
.b8 54
.b8 121
.b8 98
.b8 115
.b8 104
.b8 100
.b8 46
.b8 112
.b8 121
.b8 0
.b32 .debug_line                        // DW_AT_stmt_list
.b8 114                                 // DW_AT_comp_dir
.b8 101
.b8 115
.b8 117
.b8 108
.b8 116
.b8 115
.b8 47
.b8 109
.b8 121
.b8 95
.b8 101
.b8 120
.b8 112
.b8 101
.b8 114
.b8 105
.b8 109
.b8 101
.b8 110
.b8 116
.b8 47
.b8 116
.b8 111
.b8 114
.b8 99
.b8 104
.b8 105
.b8 110
.b8 100
.b8 117
.b8 99
.b8 116
.b8 111
.b8 114
.b8 95
.b8 99
.b8 97
.b8 99
.b8 104
.b8 101
.b8 95
.b8 48
.b8 47
.b8 111
.b8 112
.b8 0
.b8 2                                   // Abbrev [2] 0x80:0x28 DW_TAG_subprogram
.b8 116                                 // DW_AT_name
.b8 114
.b8 105
.b8 116
.b8 111
.b8 110
.b8 95
.b8 112
.b8 101
.b8 114
.b8 95
.b8 102
.b8 117
.b8 115
.b8 101
.b8 100
.b8 95
.b8 95
.b8 116
.b8 111
.b8 95
.b8 99
.b8 111
.b8 112
.b8 121
.b8 95
.b8 109
.b8 101
.b8 97
.b8 110
.b8 95
.b8 112
.b8 111
.b8 119
.b8 95
.b8 49
.b8 48
.b8 0
.b8 1                                   // DW_AT_inline
.b8 3                                   // Abbrev [3] 0xa8:0x2e DW_TAG_subprogram
.b64 $L__func_begin0                    // DW_AT_low_pc
.b64 $L__func_end0                      // DW_AT_high_pc
.b32 128                                // DW_AT_abstract_origin
.b8 4                                   // Abbrev [4] 0xbd:0x18 DW_TAG_inlined_subroutine
.b32 128                                // DW_AT_abstract_origin
.b64 $L__tmp1                           // DW_AT_low_pc
.b64 $L__tmp2                           // DW_AT_high_pc
.b8 1                                   // DW_AT_call_file
.b8 40                                  // DW_AT_call_line
.b8 24                                  // DW_AT_call_column
.b8 0                                   // End Of Children Mark
.b8 0                                   // End Of Children Mark
	}
	.section	.debug_macinfo	{	}


// ===== COMPILED SASS (sm_100) =====

	.target	sm_100

	.elftype	@"ET_EXEC"


//--------------------- .note.nv.tkinfo           --------------------------
	.section	.note.nv.tkinfo,"",@"SHT_NOTE"
	.sectionflags	@"SHF_NOTE_NV_TKINFO"
	.tkinfo
        /*0018*/ 	.word	0x00000002
        /*0030*/ 	.string	""
        /*0030*/ 	.string	"ptxas"
        /*0030*/ 	.string	"Cuda compilation tools, release 13.0, V13.0.88"
        /*0030*/ 	.string	"Build cuda_13.0.r13.0/compiler.36424714_0"
        /*0030*/ 	.string	"-arch sm_100 "



//--------------------- .note.nv.cuinfo           --------------------------
	.section	.note.nv.cuinfo,"",@"SHT_NOTE"
	.sectionflags	@"SHF_NOTE_NV_CUINFO"
        /*0018*/ 	.short	0x0002
        /*001a*/ 	.short	0x0056
        /*001c*/ 	.short	0x0082
	.zero		2


//--------------------- .nv.info                  --------------------------
	.section	.nv.info,"",@"SHT_CUDA_INFO"
	.align	4


	//----- nvinfo : EIATTR_REGCOUNT
	.align		4
        /*0000*/ 	.byte	0x04, 0x2f
        /*0002*/ 	.short	(.L_1 - .L_0)
	.align		4
.L_0:
        /*0004*/ 	.word	index@(triton_per_fused__to_copy_mean_pow_10)
        /*0008*/ 	.word	0x0000000e


	//----- nvinfo : EIATTR_FRAME_SIZE
	.align		4
.L_1:
        /*000c*/ 	.byte	0x04, 0x11
        /*000e*/ 	.short	(.L_3 - .L_2)
	.align		4
.L_2:
        /*0010*/ 	.word	index@(triton_per_fused__to_copy_mean_pow_10)
        /*0014*/ 	.word	0x00000000


	//----- nvinfo : EIATTR_MIN_STACK_SIZE
	.align		4
.L_3:
        /*0018*/ 	.byte	0x04, 0x12
        /*001a*/ 	.short	(.L_5 - .L_4)
	.align		4
.L_4:
        /*001c*/ 	.word	index@(triton_per_fused__to_copy_mean_pow_10)
        /*0020*/ 	.word	0x00000000
.L_5:


//--------------------- .nv.compat                --------------------------
	.section	.nv.compat,"",@"SHT_CUDA_COMPAT_INFO"
	.align	4
        /*0000*/ 	.byte	0x02, 0x09, 0x00, 0x00, 0x02, 0x02, 0x01, 0x00, 0x02, 0x05, 0x05, 0x00, 0x03, 0x07, 0x01, 0x01
        /*0010*/ 	.byte	0x02, 0x03, 0x00, 0x00, 0x02, 0x06, 0x01, 0x00, 0x04, 0x0b, 0x08, 0x00, 0x09, 0x00, 0x00, 0x00
        /*0020*/ 	.byte	0x00, 0x00, 0x00, 0x00


//--------------------- .nv.info.triton_per_fused__to_copy_mean_pow_10 --------------------------
	.section	.nv.info.triton_per_fused__to_copy_mean_pow_10,"",@"SHT_CUDA_INFO"
	.sectionflags	@""
	.align	4


	//----- nvinfo : EIATTR_CUDA_API_VERSION
	.align		4
        /*0000*/ 	.byte	0x04, 0x37
        /*0002*/ 	.short	(.L_7 - .L_6)
.L_6:
        /*0004*/ 	.word	0x00000082


	//----- nvinfo : EIATTR_KPARAM_INFO
	.align		4
.L_7:
        /*0008*/ 	.byte	0x04, 0x17
        /*000a*/ 	.short	(.L_9 - .L_8)
.L_8:
        /*000c*/ 	.word	0x00000000
        /*0010*/ 	.short	0x0004
        /*0012*/ 	.short	0x0018
        /*0014*/ 	.byte	0x00, 0xf4, 0x21, 0x00


	//----- nvinfo : EIATTR_KPARAM_INFO
	.align		4
.L_9:
        /*0018*/ 	.byte	0x04, 0x17
        /*001a*/ 	.short	(.L_11 - .L_10)
.L_10:
        /*001c*/ 	.word	0x00000000
        /*0020*/ 	.short	0x0003
        /*0022*/ 	.short	0x0014
        /*0024*/ 	.byte	0x00, 0xf0, 0x11, 0x00


	//----- nvinfo : EIATTR_KPARAM_INFO
	.align		4
.L_11:
        /*0028*/ 	.byte	0x04, 0x17
        /*002a*/ 	.short	(.L_13 - .L_12)
.L_12:
        /*002c*/ 	.word	0x00000000
        /*0030*/ 	.short	0x0002
        /*0032*/ 	.short	0x0010
        /*0034*/ 	.byte	0x00, 0xf0, 0x11, 0x00


	//----- nvinfo : EIATTR_KPARAM_INFO
	.align		4
.L_13:
        /*0038*/ 	.byte	0x04, 0x17
        /*003a*/ 	.short	(.L_15 - .L_14)
.L_14:
        /*003c*/ 	.word	0x00000000
        /*0040*/ 	.short	0x0001
        /*0042*/ 	.short	0x0008
        /*0044*/ 	.byte	0x00, 0xf4, 0x21, 0x00


	//----- nvinfo : EIATTR_KPARAM_INFO
	.align		4
.L_15:
        /*0048*/ 	.byte	0x04, 0x17
        /*004a*/ 	.short	(.L_17 - .L_16)
.L_16:
        /*004c*/ 	.word	0x00000000
        /*0050*/ 	.short	0x0000
        /*0052*/ 	.short	0x0000
        /*0054*/ 	.byte	0x00, 0xf4, 0x21, 0x00


	//----- nvinfo : EIATTR_SPARSE_MMA_MASK
	.align		4
.L_17:
        /*0058*/ 	.byte	0x03, 0x50
        /*005a*/ 	.short	0x0000


	//----- nvinfo : EIATTR_MAXREG_COUNT
	.align		4
        /*005c*/ 	.byte	0x03, 0x1b
        /*005e*/ 	.short	0x00ff


	//----- nvinfo : EIATTR_NUM_BARRIERS
	.align		4
        /*0060*/ 	.byte	0x02, 0x4c
        /*0062*/ 	.byte	0x01
	.zero		1


	//----- nvinfo : EIATTR_MERCURY_ISA_VERSION
	.align		4
        /*0064*/ 	.byte	0x03, 0x5f
        /*0066*/ 	.short	0x0101


	//----- nvinfo : EIATTR_COOP_GROUP_MASK_REGIDS
	.align		4
        /*0068*/ 	.byte	0x04, 0x29
        /*006a*/ 	.short	(.L_19 - .L_18)


	//   ....[0]....
.L_18:
        /*006c*/ 	.word	0xffffffff


	//   ....[1]....
        /*0070*/ 	.word	0xffffffff


	//   ....[2]....
        /*0074*/ 	.word	0xffffffff


	//   ....[3]....
        /*0078*/ 	.word	0xffffffff


	//   ....[4]....
        /*007c*/ 	.word	0xffffffff


	//   ....[5]....
        /*0080*/ 	.word	0xffffffff


	//----- nvinfo : EIATTR_COOP_GROUP_INSTR_OFFSETS
	.align		4
.L_19:
        /*0084*/ 	.byte	0x04, 0x28
        /*0086*/ 	.short	(.L_21 - .L_20)


	//   ....[0]....
.L_20:
        /*0088*/ 	.word	0x00000180


	//   ....[1]....
        /*008c*/ 	.word	0x000001a0


	//   ....[2]....
        /*0090*/ 	.word	0x000001d0


	//   ....[3]....
        /*0094*/ 	.word	0x000001f0


	//   ....[4]....
        /*0098*/ 	.word	0x00000220


	//   ....[5]....
        /*009c*/ 	.word	0x000002a0


	//----- nvinfo : EIATTR_VRC_CTA_INIT_COUNT
	.align		4
.L_21:
        /*00a0*/ 	.byte	0x02, 0x4a
	.zero		1
	.zero		1


	//----- nvinfo : EIATTR_EXIT_INSTR_OFFSETS
	.align		4
        /*00a4*/ 	.byte	0x04, 0x1c
        /*00a6*/ 	.short	(.L_23 - .L_22)


	//   ....[0]....
.L_22:
        /*00a8*/ 	.word	0x000002e0


	//   ....[1]....
        /*00ac*/ 	.word	0x00000330


	//----- nvinfo : EIATTR_REQNTID
	.align		4
.L_23:
        /*00b0*/ 	.byte	0x04, 0x10
        /*00b2*/ 	.short	(.L_25 - .L_24)
.L_24:
        /*00b4*/ 	.word	0x00000040
        /*00b8*/ 	.word	0x00000001
        /*00bc*/ 	.word	0x00000001


	//----- nvinfo : EIATTR_CBANK_PARAM_SIZE
	.align		4
.L_25:
        /*00c0*/ 	.byte	0x03, 0x19
        /*00c2*/ 	.short	0x0020


	//----- nvinfo : EIATTR_PARAM_CBANK
	.align		4
        /*00c4*/ 	.byte	0x04, 0x0a
        /*00c6*/ 	.short	(.L_27 - .L_26)
	.align		4
.L_26:
        /*00c8*/ 	.word	index@(.nv.constant0.triton_per_fused__to_copy_mean_pow_10)
        /*00cc*/ 	.short	0x0380
        /*00ce*/ 	.short	0x0020


	//----- nvinfo : EIATTR_SW_WAR
	.align		4
.L_27:
        /*00d0*/ 	.byte	0x04, 0x36
        /*00d2*/ 	.short	(.L_29 - .L_28)
.L_28:
        /*00d4*/ 	.word	0x00000008
.L_29:


//--------------------- .nv.callgraph             --------------------------
	.section	.nv.callgraph,"",@"SHT_CUDA_CALLGRAPH"
	.align	4
	.sectionentsize	8
	.align		4
        /*0000*/ 	.word	0x00000000
	.align		4
        /*0004*/ 	.word	0xffffffff
	.align		4
        /*0008*/ 	.word	0x00000000
	.align		4
        /*000c*/ 	.word	0xfffffffe
	.align		4
        /*0010*/ 	.word	0x00000000
	.align		4
        /*0014*/ 	.word	0xfffffffd
	.align		4
        /*0018*/ 	.word	0x00000000
	.align		4
        /*001c*/ 	.word	0xfffffffc


//--------------------- .text.triton_per_fused__to_copy_mean_pow_10 --------------------------
	.section	.text.triton_per_fused__to_copy_mean_pow_10,"ax",@progbits
	.align	128
        .global         triton_per_fused__to_copy_mean_pow_10
        .type           triton_per_fused__to_copy_mean_pow_10,@function
        .size           triton_per_fused__to_copy_mean_pow_10,(.L_x_1 - triton_per_fused__to_copy_mean_pow_10)
        .other          triton_per_fused__to_copy_mean_pow_10,@"STO_CUDA_ENTRY STV_DEFAULT"
triton_per_fused__to_copy_mean_pow_10:
.text.triton_per_fused__to_copy_mean_pow_10:
[----:B------:R-:W-:Y:S01]  /*0000*/  LDC R1, c[0x0][0x37c] ;  /* 0x0000df00ff017b82 */ /* 0x000fe20000000800 */
[----:B------:R-:W0:Y:S01]  /*0010*/  S2R R0, SR_CTAID.X ;  /* 0x0000000000007919 */ /* 0x000e220000002500 */
[----:B------:R-:W1:Y:S01]  /*0020*/  LDCU.64 UR6, c[0x0][0x358] ;  /* 0x00006b00ff0677ac */ /* 0x000e620008000a00 */
[----:B------:R-:W2:Y:S01]  /*0030*/  S2R R10, SR_TID.X ;  /* 0x00000000000a7919 */ /* 0x000ea20000002100 */
[----:B0-----:R-:W-:-:S05]  /*0040*/  IMAD.HI R3, R0, 0x2aaaaaab, RZ ;  /* 0x2aaaaaab00037827 */ /* 0x001fca00078e02ff */
[----:B------:R-:W-:-:S04]  /*0050*/  SHF.R.S32.HI R4, RZ, 0x1, R3 ;  /* 0x00000001ff047819 */ /* 0x000fc80000011403 */
[----:B------:R-:W-:Y:S02]  /*0060*/  LEA.HI R7, R3, R4, RZ, 0x1 ;  /* 0x0000000403077211 */ /* 0x000fe400078f08ff */
[----:B------:R-:W0:Y:S01]  /*0070*/  LDC.64 R4, c[0x0][0x380] ;  /* 0x0000e000ff047b82 */ /* 0x000e220000000a00 */
[----:B--2---:R-:W-:Y:S02]  /*0080*/  LOP3.LUT R3, R10, 0x3f, RZ, 0xc0, !PT ;  /* 0x0000003f0a037812 */ /* 0x004fe400078ec0ff */
[----:B------:R-:W-:-:S05]  /*0090*/  IMAD R6, R7, -0xc, R0 ;  /* 0xfffffff407067824 */ /* 0x000fca00078e0200 */
[----:B------:R-:W-:-:S05]  /*00a0*/  LEA R6, R6, R3, 0x6 ;  /* 0x0000000306067211 */ /* 0x000fca00078e30ff */
[----:B------:R-:W-:-:S05]  /*00b0*/  IMAD R6, R7, 0x900, R6 ;  /* 0x0000090007067824 */ /* 0x000fca00078e0206 */
[----:B------:R-:W-:-:S05]  /*00c0*/  IADD3 R7, PT, PT, R6, 0x300, RZ ;  /* 0x0000030006077810 */ /* 0x000fca0007ffe0ff */
[----:B0-----:R-:W-:-:S06]  /*00d0*/  IMAD.WIDE R4, R7, 0x2, R4 ;  /* 0x0000000207047825 */ /* 0x001fcc00078e0204 */
[----:B-1----:R0:W2:Y:S01]  /*00e0*/  LDG.E.U16 R4, desc[UR6][R4.64] ;  /* 0x0000000604047981 */ /* 0x0020a2000c1e1500 */
[----:B------:R-:W1:Y:S01]  /*00f0*/  S2UR UR5, SR_CgaCtaId ;  /* 0x00000000000579c3 */ /* 0x000e620000008800 */
[C---:B------:R-:W-:Y:S01]  /*0100*/  LOP3.LUT P0, RZ, R10.reuse, 0x1f, RZ, 0xc0, !PT ;  /* 0x0000001f0aff7812 */ /* 0x040fe2000780c0ff */
[----:B------:R-:W-:Y:S01]  /*0110*/  UMOV UR4, 0x400 ;  /* 0x0000040000047882 */ /* 0x000fe20000000000 */
[----:B------:R-:W-:Y:S02]  /*0120*/  ISETP.GE.AND P1, PT, R10, 0x2, PT ;  /* 0x000000020a00780c */ /* 0x000fe40003f26270 */
[----:B0-----:R-:W-:-:S04]  /*0130*/  SHF.R.U32.HI R5, RZ, 0x3, R10 ;  /* 0x00000003ff057819 */ /* 0x001fc8000001160a */
[----:B------:R-:W-:Y:S01]  /*0140*/  LOP3.LUT R5, R5, 0x4, RZ, 0xc0, !PT ;  /* 0x0000000405057812 */ /* 0x000fe200078ec0ff */
[----:B-1----:R-:W-:Y:S01]  /*0150*/  ULEA UR4, UR5, UR4, 0x18 ;  /* 0x0000000405047291 */ /* 0x002fe2000f8ec0ff */
[----:B--2---:R-:W-:-:S05]  /*0160*/  SHF.L.U32 R6, R4, 0x10, RZ ;  /* 0x0000001004067819 */ /* 0x004fca00000006ff */
[----:B------:R-:W-:-:S06]  /*0170*/  FMUL R7, R6, R6 ;  /* 0x0000000606077220 */ /* 0x000fcc0000400000 */
[----:B------:R-:W0:Y:S02]  /*0180*/  SHFL.BFLY PT, R7, R7, 0x10, 0x1f ;  /* 0x0e001f0007077f89 */ /* 0x000e2400000e0000 */
[----:B0-----:R-:W-:-:S05]  /*0190*/  FFMA R6, R6, R6, R7 ;  /* 0x0000000606067223 */ /* 0x001fca0000000007 */
[----:B------:R-:W0:Y:S02]  /*01a0*/  SHFL.BFLY PT, R9, R6, 0x8, 0x1f ;  /* 0x0d001f0006097f89 */ /* 0x000e2400000e0000 */
[----:B0-----:R-:W-:Y:S01]  /*01b0*/  FADD R9, R6, R9 ;  /* 0x0000000906097221 */ /* 0x001fe20000000000 */
[----:B------:R-:W-:-:S04]  /*01c0*/  LEA R6, R10, UR4, 0x2 ;  /* 0x000000040a067c11 */ /* 0x000fc8000f8e10ff */
[----:B------:R-:W0:Y:S02]  /*01d0*/  SHFL.BFLY PT, R8, R9, 0x4, 0x1f ;  /* 0x0c801f0009087f89 */ /* 0x000e2400000e0000 */
[----:B0-----:R-:W-:-:S05]  /*01e0*/  FADD R8, R9, R8 ;  /* 0x0000000809087221 */ /* 0x001fca0000000000 */
[----:B------:R-:W0:Y:S02]  /*01f0*/  SHFL.BFLY PT, R11, R8, 0x2, 0x1f ;  /* 0x0c401f00080b7f89 */ /* 0x000e2400000e0000 */
[----:B0-----:R-:W-:Y:S01]  /*0200*/  FADD R11, R8, R11 ;  /* 0x0000000b080b7221 */ /* 0x001fe20000000000 */
[----:B------:R-:W-:-:S04]  /*0210*/  LOP3.LUT R8, R10, 0x1, RZ, 0xc0, !PT ;  /* 0x000000010a087812 */ /* 0x000fc800078ec0ff */
[----:B------:R-:W0:Y:S02]  /*0220*/  SHFL.BFLY PT, R4, R11, 0x1, 0x1f ;  /* 0x0c201f000b047f89 */ /* 0x000e2400000e0000 */
[----:B0-----:R-:W-:-:S05]  /*0230*/  FADD R4, R11, R4 ;  /* 0x000000040b047221 */ /* 0x001fca0000000000 */
[----:B------:R-:W-:Y:S01]  /*0240*/  @!P0 STS [R5+UR4], R4 ;  /* 0x0000000405008988 */ /* 0x000fe20008000804 */
[----:B------:R-:W-:Y:S01]  /*0250*/  BAR.SYNC.DEFER_BLOCKING 0x0 ;  /* 0x0000000000007b1d */ /* 0x000fe20000010000 */
[----:B------:R-:W-:-:S04]  /*0260*/  ISETP.NE.U32.AND P0, PT, R8, 0x1, PT ;  /* 0x000000010800780c */ /* 0x000fc80003f05070 */
[----:B------:R-:W-:Y:S01]  /*0270*/  ISETP.LT.AND P0, PT, R10, 0x2, P0 ;  /* 0x000000020a00780c */ /* 0x000fe20000701270 */
[----:B------:R-:W0:Y:S01]  /*0280*/  @!P1 LDS R2, [R6] ;  /* 0x0000000006029984 */ /* 0x000e220000000800 */
[----:B------:R-:W-:-:S03]  /*0290*/  ISETP.NE.AND P1, PT, R3, RZ, PT ;  /* 0x000000ff0300720c */ /* 0x000fc60003f25270 */
[----:B0-----:R-:W0:Y:S02]  /*02a0*/  SHFL.BFLY PT, R7, R2, 0x1, 0x1f ;  /* 0x0c201f0002077f89 */ /* 0x001e2400000e0000 */
[----:B0-----:R-:W-:-:S06]  /*02b0*/  FADD R7, R2, R7 ;  /* 0x0000000702077221 */ /* 0x001fcc0000000000 */
[----:B------:R0:W-:Y:S01]  /*02c0*/  @P0 STS [R6], R7 ;  /* 0x0000000706000388 */ /* 0x0001e20000000800 */
[----:B------:R-:W-:Y:S06]  /*02d0*/  BAR.SYNC.DEFER_BLOCKING 0x0 ;  /* 0x0000000000007b1d */ /* 0x000fec0000010000 */
[----:B------:R-:W-:Y:S05]  /*02e0*/  @P1 EXIT ;  /* 0x000000000000194d */ /* 0x000fea0003800000 */
[----:B------:R-:W1:Y:S01]  /*02f0*/  LDS R5, [UR4] ;  /* 0x00000004ff057984 */ /* 0x000e620008000800 */
[----:B------:R-:W2:Y:S02]  /*0300*/  LDC.64 R2, c[0x0][0x388] ;  /* 0x0000e200ff027b82 */ /* 0x000ea40000000a00 */
[----:B--2---:R-:W-:-:S05]  /*0310*/  IMAD.WIDE R2, R0, 0x4, R2 ;  /* 0x0000000400027825 */ /* 0x004fca00078e0202 */
[----:B-1----:R-:W-:Y:S01]  /*0320*/  STG.E desc[UR6][R2.64], R5 ;  /* 0x0000000502007986 */ /* 0x002fe2000c101906 */
[----:B------:R-:W-:Y:S05]  /*0330*/  EXIT ;  /* 0x000000000000794d */ /* 0x000fea0003800000 */
.L_x_0:
[----:B------:R-:W-:-:S00]  /*0340*/  BRA `(.L_x_0) ;  /* 0xfffffffc00fc7947 */ /* 0x000fc0000383ffff */
[----:B------:R-:W-:-:S00]  /*0350*/  NOP ;  /* 0x0000000000007918 */ /* 0x000fc00000000000 */
        /* <DEDUP_REMOVED lines=10> */
.L_x_1:


//--------------------- .nv.shared.triton_per_fused__to_copy_mean_pow_10 --------------------------
	.section	.nv.shared.triton_per_fused__to_copy_mean_pow_10,"aw",@nobits
	.sectionflags	@""
	.align	16
	.zero		1024


//--------------------- .nv.shared.reserved.0     --------------------------
	.section	.nv.shared.reserved.0,"aw",@nobits
	.weak		__nv_reservedSMEM_offset_0_alias
	.size		__nv_reservedSMEM_offset_0_alias, 0, 64
	.other		__nv_reservedSMEM_offset_0_alias,@"STO_CUDA_RESERVED_SHARED STV_DEFAULT"
__nv_reservedSMEM_offset_0_alias:
	.zero		0
	.zero		64


//--------------------- .nv.constant0.triton_per_fused__to_copy_mean_pow_10 --------------------------
	.section	.nv.constant0.triton_per_fused__to_copy_mean_pow_10,"a",@progbits
	.sectionflags	@""
	.align	4
.nv.constant0.triton_per_fused__to_copy_mean_pow_10:
	.zero		928


//--------------------- SYMBOLS --------------------------

	.type		.nv.reservedSmem.offset0,@object
	.size		.nv.reservedSmem.offset0,0x4
	.type		.nv.reservedSmem.cap,@object
	.size		.nv.reservedSmem.cap,0x4
